//
// Generated by NVIDIA NVVM Compiler
//
// Compiler Build ID: CL-36424714
// Cuda compilation tools, release 13.0, V13.0.88
// Based on NVVM 20.0.0
//

.version 9.0
.target sm_100
.address_size 64

	// .globl	_Z25vectorAddWithSharedMemoryPiS_S_
// _ZZ25vectorAddWithSharedMemoryPiS_S_E12sharedResult has been demoted

.visible .entry _Z25vectorAddWithSharedMemoryPiS_S_(
	.param .u64 .ptr .align 1 _Z25vectorAddWithSharedMemoryPiS_S__param_0,
	.param .u64 .ptr .align 1 _Z25vectorAddWithSharedMemoryPiS_S__param_1,
	.param .u64 .ptr .align 1 _Z25vectorAddWithSharedMemoryPiS_S__param_2
)
{
	.reg .pred 	%p<8>;
	.reg .b32 	%r<26>;
	.reg .b64 	%rd<10>;
	// demoted variable
	.shared .align 4 .b8 _ZZ25vectorAddWithSharedMemoryPiS_S_E12sharedResult[4096];
	ld.param.u64 	%rd1, [_Z25vectorAddWithSharedMemoryPiS_S__param_0];
	ld.param.u64 	%rd2, [_Z25vectorAddWithSharedMemoryPiS_S__param_1];
	ld.param.u64 	%rd3, [_Z25vectorAddWithSharedMemoryPiS_S__param_2];
	mov.u32 	%r1, %tid.x;
	mov.u32 	%r25, %ntid.x;
	mov.u32 	%r3, %ctaid.x;
	mad.lo.s32 	%r4, %r25, %r3, %r1;
	setp.gt.s32 	%p1, %r4, 1023;
	mov.b32 	%r24, 0;
	@%p1 bra 	$L__BB0_2;
	cvta.to.global.u64 	%rd4, %rd1;
	cvta.to.global.u64 	%rd5, %rd2;
	mul.wide.s32 	%rd6, %r4, 4;
	add.s64 	%rd7, %rd4, %rd6;
	ld.global.u32 	%r11, [%rd7];
	add.s64 	%rd8, %rd5, %rd6;
	ld.global.u32 	%r12, [%rd8];
	add.s32 	%r24, %r12, %r11;
$L__BB0_2:
	shl.b32 	%r13, %r1, 2;
	mov.u32 	%r14, _ZZ25vectorAddWithSharedMemoryPiS_S_E12sharedResult;
	add.s32 	%r7, %r14, %r13;
	st.shared.u32 	[%r7], %r24;
	bar.sync 	0;
	setp.lt.u32 	%p2, %r25, 2;
	@%p2 bra 	$L__BB0_6;
$L__BB0_3:
	shr.u32 	%r9, %r25, 1;
	setp.ge.u32 	%p3, %r1, %r9;
	add.s32 	%r16, %r9, %r1;
	setp.gt.u32 	%p4, %r16, 1023;
	or.pred  	%p5, %p3, %p4;
	@%p5 bra 	$L__BB0_5;
	shl.b32 	%r17, %r9, 2;
	add.s32 	%r18, %r7, %r17;
	ld.shared.u32 	%r19, [%r18];
	ld.shared.u32 	%r20, [%r7];
	add.s32 	%r21, %r20, %r19;
	st.shared.u32 	[%r7], %r21;
$L__BB0_5:
	bar.sync 	0;
	setp.gt.u32 	%p6, %r25, 3;
	mov.u32 	%r25, %r9;
	@%p6 bra 	$L__BB0_3;
$L__BB0_6:
	or.b32  	%r22, %r1, %r3;
	setp.ne.s32 	%p7, %r22, 0;
	@%p7 bra 	$L__BB0_8;
	ld.shared.u32 	%r23, [_ZZ25vectorAddWithSharedMemoryPiS_S_E12sharedResult];
	cvta.to.global.u64 	%rd9, %rd3;
	st.global.u32 	[%rd9], %r23;
$L__BB0_8:
	ret;

}
	// .globl	_Z28vectorAddWithoutSharedMemoryPiS_S_
.visible .entry _Z28vectorAddWithoutSharedMemoryPiS_S_(
	.param .u64 .ptr .align 1 _Z28vectorAddWithoutSharedMemoryPiS_S__param_0,
	.param .u64 .ptr .align 1 _Z28vectorAddWithoutSharedMemoryPiS_S__param_1,
	.param .u64 .ptr .align 1 _Z28vectorAddWithoutSharedMemoryPiS_S__param_2
)
{
	.reg .pred 	%p<2>;
	.reg .b32 	%r<11>;
	.reg .b64 	%rd<12>;

	ld.param.u64 	%rd1, [_Z28vectorAddWithoutSharedMemoryPiS_S__param_0];
	ld.param.u64 	%rd2, [_Z28vectorAddWithoutSharedMemoryPiS_S__param_1];
	ld.param.u64 	%rd3, [_Z28vectorAddWithoutSharedMemoryPiS_S__param_2];
	mov.u32 	%r5, %tid.x;
	mov.u32 	%r6, %ntid.x;
	mov.u32 	%r7, %ctaid.x;
	mad.lo.s32 	%r1, %r6, %r7, %r5;
	setp.gt.s32 	%p1, %r1, 1023;
	mov.b32 	%r10, 0;
	@%p1 bra 	$L__BB1_2;
	cvta.to.global.u64 	%rd4, %rd1;
	cvta.to.global.u64 	%rd5, %rd2;
	mul.wide.s32 	%rd6, %r1, 4;
	add.s64 	%rd7, %rd4, %rd6;
	ld.global.u32 	%r8, [%rd7];
	add.s64 	%rd8, %rd5, %rd6;
	ld.global.u32 	%r9, [%rd8];
	add.s32 	%r10, %r9, %r8;
$L__BB1_2:
	cvta.to.global.u64 	%rd9, %rd3;
	mul.wide.s32 	%rd10, %r1, 4;
	add.s64 	%rd11, %rd9, %rd10;
	st.global.u32 	[%rd11], %r10;
	ret;

}


// ===== COMPILED SASS (sm_100) =====

	.target	sm_100

	.elftype	@"ET_EXEC"


//--------------------- .note.nv.tkinfo           --------------------------
	.section	.note.nv.tkinfo,"",@"SHT_NOTE"
	.sectionflags	@"SHF_NOTE_NV_TKINFO"
	.tkinfo
        /*0018*/ 	.word	0x00000002
        /*0030*/ 	.string	""
        /*0030*/ 	.string	"ptxas"
        /*0030*/ 	.string	"Cuda compilation tools, release 13.0, V13.0.88"
        /*0030*/ 	.string	"Build cuda_13.0.r13.0/compiler.36424714_0"
        /*0030*/ 	.string	"-arch sm_100 -m 64 "



//--------------------- .note.nv.cuinfo           --------------------------
	.section	.note.nv.cuinfo,"",@"SHT_NOTE"
	.sectionflags	@"SHF_NOTE_NV_CUINFO"
        /*0018*/ 	.short	0x0002
        /*001a*/ 	.short	0x0064
        /*001c*/ 	.short	0x0082
	.zero		2


//--------------------- .nv.info                  --------------------------
	.section	.nv.info,"",@"SHT_CUDA_INFO"
	.align	4


	//----- nvinfo : EIATTR_REGCOUNT
	.align		4
        /*0000*/ 	.byte	0x04, 0x2f
        /*0002*/ 	.short	(.L_1 - .L_0)
	.align		4
.L_0:
        /*0004*/ 	.word	index@(_Z25vectorAddWithSharedMemoryPiS_S_)
        /*0008*/ 	.word	0x0000000c


	//----- nvinfo : EIATTR_FRAME_SIZE
	.align		4
.L_1:
        /*000c*/ 	.byte	0x04, 0x11
        /*000e*/ 	.short	(.L_3 - .L_2)
	.align		4
.L_2:
        /*0010*/ 	.word	index@(_Z25vectorAddWithSharedMemoryPiS_S_)
        /*0014*/ 	.word	0x00000000


	//----- nvinfo : EIATTR_REGCOUNT
	.align		4
.L_3:
        /*0018*/ 	.byte	0x04, 0x2f
        /*001a*/ 	.short	(.L_5 - .L_4)
	.align		4
.L_4:
        /*001c*/ 	.word	index@(_Z28vectorAddWithoutSharedMemoryPiS_S_)
        /*0020*/ 	.word	0x0000000e


	//----- nvinfo : EIATTR_FRAME_SIZE
	.align		4
.L_5:
        /*0024*/ 	.byte	0x04, 0x11
        /*0026*/ 	.short	(.L_7 - .L_6)
	.align		4
.L_6:
        /*0028*/ 	.word	index@(_Z28vectorAddWithoutSharedMemoryPiS_S_)
        /*002c*/ 	.word	0x00000000


	//----- nvinfo : EIATTR_MIN_STACK_SIZE
	.align		4
.L_7:
        /*0030*/ 	.byte	0x04, 0x12
        /*0032*/ 	.short	(.L_9 - .L_8)
	.align		4
.L_8:
        /*0034*/ 	.word	index@(_Z28vectorAddWithoutSharedMemoryPiS_S_)
        /*0038*/ 	.word	0x00000000


	//----- nvinfo : EIATTR_MIN_STACK_SIZE
	.align		4
.L_9:
        /*003c*/ 	.byte	0x04, 0x12
        /*003e*/ 	.short	(.L_11 - .L_10)
	.align		4
.L_10:
        /*0040*/ 	.word	index@(_Z25vectorAddWithSharedMemoryPiS_S_)
        /*0044*/ 	.word	0x00000000
.L_11:


//--------------------- .nv.compat                --------------------------
	.section	.nv.compat,"",@"SHT_CUDA_COMPAT_INFO"
	.align	4
        /*0000*/ 	.byte	0x02, 0x09, 0x00, 0x00, 0x02, 0x02, 0x01, 0x00, 0x02, 0x05, 0x05, 0x00, 0x03, 0x07, 0x01, 0x01
        /*0010*/ 	.byte	0x02, 0x03, 0x00, 0x00, 0x02, 0x06, 0x01, 0x00, 0x04, 0x0b, 0x08, 0x00, 0x09, 0x00, 0x00, 0x00
        /*0020*/ 	.byte	0x00, 0x00, 0x00, 0x00


//--------------------- .nv.info._Z28vectorAddWithoutSharedMemoryPiS_S_ --------------------------
	.section	.nv.info._Z28vectorAddWithoutSharedMemoryPiS_S_,"",@"SHT_CUDA_INFO"
	.sectionflags	@""
	.align	4


	//----- nvinfo : EIATTR_CUDA_API_VERSION
	.align		4
        /*0000*/ 	.byte	0x04, 0x37
        /*0002*/ 	.short	(.L_13 - .L_12)
.L_12:
        /*0004*/ 	.word	0x00000082


	//----- nvinfo : EIATTR_KPARAM_INFO
	.align		4
.L_13:
        /*0008*/ 	.byte	0x04, 0x17
        /*000a*/ 	.short	(.L_15 - .L_14)
.L_14:
        /*000c*/ 	.word	0x00000000
        /*0010*/ 	.short	0x0002
        /*0012*/ 	.short	0x0010
        /*0014*/ 	.byte	0x00, 0xf5, 0x21, 0x00


	//----- nvinfo : EIATTR_KPARAM_INFO
	.align		4
.L_15:
        /*0018*/ 	.byte	0x04, 0x17
        /*001a*/ 	.short	(.L_17 - .L_16)
.L_16:
        /*001c*/ 	.word	0x00000000
        /*0020*/ 	.short	0x0001
        /*0022*/ 	.short	0x0008
        /*0024*/ 	.byte	0x00, 0xf5, 0x21, 0x00


	//----- nvinfo : EIATTR_KPARAM_INFO
	.align		4
.L_17:
        /*0028*/ 	.byte	0x04, 0x17
        /*002a*/ 	.short	(.L_19 - .L_18)
.L_18:
        /*002c*/ 	.word	0x00000000
        /*0030*/ 	.short	0x0000
        /*0032*/ 	.short	0x0000
        /*0034*/ 	.byte	0x00, 0xf5, 0x21, 0x00


	//----- nvinfo : EIATTR_SPARSE_MMA_MASK
	.align		4
.L_19:
        /*0038*/ 	.byte	0x03, 0x50
        /*003a*/ 	.short	0x0000


	//----- nvinfo : EIATTR_MAXREG_COUNT
	.align		4
        /*003c*/ 	.byte	0x03, 0x1b
        /*003e*/ 	.short	0x00ff


	//----- nvinfo : EIATTR_MERCURY_ISA_VERSION
	.align		4
        /*0040*/ 	.byte	0x03, 0x5f
        /*0042*/ 	.short	0x0101


	//----- nvinfo : EIATTR_VRC_CTA_INIT_COUNT
	.align		4
        /*0044*/ 	.byte	0x02, 0x4a
	.zero		1
	.zero		1


	//----- nvinfo : EIATTR_EXIT_INSTR_OFFSETS
	.align		4
        /*0048*/ 	.byte	0x04, 0x1c
        /*004a*/ 	.short	(.L_21 - .L_20)


	//   ....[0]....
.L_20:
        /*004c*/ 	.word	0x00000150


	//----- nvinfo : EIATTR_CRS_STACK_SIZE
	.align		4
.L_21:
        /*0050*/ 	.byte	0x04, 0x1e
        /*0052*/ 	.short	(.L_23 - .L_22)
.L_22:
        /*0054*/ 	.word	0x00000000


	//----- nvinfo : EIATTR_CBANK_PARAM_SIZE
	.align		4
.L_23:
        /*0058*/ 	.byte	0x03, 0x19
        /*005a*/ 	.short	0x0018


	//----- nvinfo : EIATTR_PARAM_CBANK
	.align		4
        /*005c*/ 	.byte	0x04, 0x0a
        /*005e*/ 	.short	(.L_25 - .L_24)
	.align		4
.L_24:
        /*0060*/ 	.word	index@(.nv.constant0._Z28vectorAddWithoutSharedMemoryPiS_S_)
        /*0064*/ 	.short	0x0380
        /*0066*/ 	.short	0x0018


	//----- nvinfo : EIATTR_SW_WAR
	.align		4
.L_25:
        /*0068*/ 	.byte	0x04, 0x36
        /*006a*/ 	.short	(.L_27 - .L_26)
.L_26:
        /*006c*/ 	.word	0x00000008
.L_27:


//--------------------- .nv.info._Z25vectorAddWithSharedMemoryPiS_S_ --------------------------
	.section	.nv.info._Z25vectorAddWithSharedMemoryPiS_S_,"",@"SHT_CUDA_INFO"
	.sectionflags	@""
	.align	4


	//----- nvinfo : EIATTR_CUDA_API_VERSION
	.align		4
        /*0000*/ 	.byte	0x04, 0x37
        /*0002*/ 	.short	(.L_29 - .L_28)
.L_28:
        /*0004*/ 	.word	0x00000082


	//----- nvinfo : EIATTR_KPARAM_INFO
	.align		4
.L_29:
        /*0008*/ 	.byte	0x04, 0x17
        /*000a*/ 	.short	(.L_31 - .L_30)
.L_30:
        /*000c*/ 	.word	0x00000000
        /*0010*/ 	.short	0x0002
        /*0012*/ 	.short	0x0010
        /*0014*/ 	.byte	0x00, 0xf5, 0x21, 0x00


	//----- nvinfo : EIATTR_KPARAM_INFO
	.align		4
.L_31:
        /*0018*/ 	.byte	0x04, 0x17
        /*001a*/ 	.short	(.L_33 - .L_32)
.L_32:
        /*001c*/ 	.word	0x00000000
        /*0020*/ 	.short	0x0001
        /*0022*/ 	.short	0x0008
        /*0024*/ 	.byte	0x00, 0xf5, 0x21, 0x00


	//----- nvinfo : EIATTR_KPARAM_INFO
	.align		4
.L_33:
        /*0028*/ 	.byte	0x04, 0x17
        /*002a*/ 	.short	(.L_35 - .L_34)
.L_34:
        /*002c*/ 	.word	0x00000000
        /*0030*/ 	.short	0x0000
        /*0032*/ 	.short	0x0000
        /*0034*/ 	.byte	0x00, 0xf5, 0x21, 0x00


	//----- nvinfo : EIATTR_SPARSE_MMA_MASK
	.align		4
.L_35:
        /*0038*/ 	.byte	0x03, 0x50
        /*003a*/ 	.short	0x0000


	//----- nvinfo : EIATTR_MAXREG_COUNT
	.align		4
        /*003c*/ 	.byte	0x03, 0x1b
        /*003e*/ 	.short	0x00ff


	//----- nvinfo : EIATTR_NUM_BARRIERS
	.align		4
        /*0040*/ 	.byte	0x02, 0x4c
        /*0042*/ 	.byte	0x01
	.zero		1


	//----- nvinfo : EIATTR_MERCURY_ISA_VERSION
	.align		4
        /*0044*/ 	.byte	0x03, 0x5f
        /*0046*/ 	.short	0x0101


	//----- nvinfo : EIATTR_VRC_CTA_INIT_COUNT
	.align		4
        /*0048*/ 	.byte	0x02, 0x4a
	.zero		1
	.zero		1


	//----- nvinfo : EIATTR_EXIT_INSTR_OFFSETS
	.align		4
        /*004c*/ 	.byte	0x04, 0x1c
        /*004e*/ 	.short	(.L_37 - .L_36)


	//   ....[0]....
.L_36:
        /*0050*/ 	.word	0x00000260


	//   ....[1]....
        /*0054*/ 	.word	0x000002d0


	//----- nvinfo : EIATTR_CBANK_PARAM_SIZE
	.align		4
.L_37:
        /*0058*/ 	.byte	0x03, 0x19
        /*005a*/ 	.short	0x0018


	//----- nvinfo : EIATTR_PARAM_CBANK
	.align		4
        /*005c*/ 	.byte	0x04, 0x0a
        /*005e*/ 	.short	(.L_39 - .L_38)
	.align		4
.L_38:
        /*0060*/ 	.word	index@(.nv.constant0._Z25vectorAddWithSharedMemoryPiS_S_)
        /*0064*/ 	.short	0x0380
        /*0066*/ 	.short	0x0018


	//----- nvinfo : EIATTR_SW_WAR
	.align		4
.L_39:
        /*0068*/ 	.byte	0x04, 0x36
        /*006a*/ 	.short	(.L_41 - .L_40)
.L_40:
        /*006c*/ 	.word	0x00000008
.L_41:


//--------------------- .nv.callgraph             --------------------------
	.section	.nv.callgraph,"",@"SHT_CUDA_CALLGRAPH"
	.align	4
	.sectionentsize	8
	.align		4
        /*0000*/ 	.word	0x00000000
	.align		4
        /*0004*/ 	.word	0xffffffff
	.align		4
        /*0008*/ 	.word	0x00000000
	.align		4
        /*000c*/ 	.word	0xfffffffe
	.align		4
        /*0010*/ 	.word	0x00000000
	.align		4
        /*0014*/ 	.word	0xfffffffd
	.align		4
        /*0018*/ 	.word	0x00000000
	.align		4
        /*001c*/ 	.word	0xfffffffc


//--------------------- .text._Z28vectorAddWithoutSharedMemoryPiS_S_ --------------------------
	.section	.text._Z28vectorAddWithoutSharedMemoryPiS_S_,"ax",@progbits
	.align	128
        .global         _Z28vectorAddWithoutSharedMemoryPiS_S_
        .type           _Z28vectorAddWithoutSharedMemoryPiS_S_,@function
        .size           _Z28vectorAddWithoutSharedMemoryPiS_S_,(.L_x_6 - _Z28vectorAddWithoutSharedMemoryPiS_S_)
        .other          _Z28vectorAddWithoutSharedMemoryPiS_S_,@"STO_CUDA_ENTRY STV_DEFAULT"
_Z28vectorAddWithoutSharedMemoryPiS_S_:
.text._Z28vectorAddWithoutSharedMemoryPiS_S_:
[----:B------:R-:W-:Y:S01]  /*0000*/  LDC R1, c[0x0][0x37c] ;  /* 0x0000df00ff017b82 */ /* 0x000fe20000000800 */
[----:B------:R-:W0:Y:S01]  /*0010*/  S2R R9, SR_TID.X ;  /* 0x0000000000097919 */ /* 0x000e220000002100 */
[----:B------:R-:W0:Y:S06]  /*0020*/  LDCU UR4, c[0x0][0x360] ;  /* 0x00006c00ff0477ac */ /* 0x000e2c0008000800 */
[----:B------:R-:W1:Y:S01]  /*0030*/  LDC.64 R6, c[0x0][0x390] ;  /* 0x0000e400ff067b82 */ /* 0x000e620000000a00 */
[----:B------:R-:W-:Y:S01]  /*0040*/  BSSY.RECONVERGENT B0, `(.L_x_0) ;  /* 0x000000f000007945 */ /* 0x000fe20003800200 */
[----:B------:R-:W0:Y:S01]  /*0050*/  S2R R0, SR_CTAID.X ;  /* 0x0000000000007919 */ /* 0x000e220000002500 */
[----:B------:R-:W-:-:S02]  /*0060*/  HFMA2 R11, -RZ, RZ, 0, 0 ;  /* 0x00000000ff0b7431 */ /* 0x000fc400000001ff */
[----:B0-----:R-:W-:Y:S01]  /*0070*/  IMAD R9, R0, UR4, R9 ;  /* 0x0000000400097c24 */ /* 0x001fe2000f8e0209 */
[----:B------:R-:W0:Y:S03]  /*0080*/  LDCU.64 UR4, c[0x0][0x358] ;  /* 0x00006b00ff0477ac */ /* 0x000e260008000a00 */
[C---:B-1----:R-:W-:Y:S01]  /*0090*/  IMAD.WIDE R6, R9.reuse, 0x4, R6 ;  /* 0x0000000409067825 */ /* 0x042fe200078e0206 */
[----:B------:R-:W-:-:S13]  /*00a0*/  ISETP.GT.AND P0, PT, R9, 0x3ff, PT ;  /* 0x000003ff0900780c */ /* 0x000fda0003f04270 */
[----:B0-----:R-:W-:Y:S05]  /*00b0*/  @P0 BRA `(.L_x_1) ;  /* 0x00000000001c0947 */ /* 0x001fea0003800000 */
[----:B------:R-:W0:Y:S08]  /*00c0*/  LDC.64 R2, c[0x0][0x380] ;  /* 0x0000e000ff027b82 */ /* 0x000e300000000a00 */
[----:B------:R-:W1:Y:S01]  /*00d0*/  LDC.64 R4, c[0x0][0x388] ;  /* 0x0000e200ff047b82 */ /* 0x000e620000000a00 */
[----:B0-----:R-:W-:-:S06]  /*00e0*/  IMAD.WIDE R2, R9, 0x4, R2 ;  /* 0x0000000409027825 */ /* 0x001fcc00078e0202 */
[----:B------:R-:W2:Y:S01]  /*00f0*/  LDG.E R2, desc[UR4][R2.64] ;  /* 0x0000000402027981 */ /* 0x000ea2000c1e1900 */
[----:B-1----:R-:W-:-:S06]  /*0100*/  IMAD.WIDE R4, R9, 0x4, R4 ;  /* 0x0000000409047825 */ /* 0x002fcc00078e0204 */
[----:B------:R-:W2:Y:S02]  /*0110*/  LDG.E R5, desc[UR4][R4.64] ;  /* 0x0000000404057981 */ /* 0x000ea4000c1e1900 */
[----:B--2---:R-:W-:-:S07]  /*0120*/  IADD3 R11, PT, PT, R2, R5, RZ ;  /* 0x00000005020b7210 */ /* 0x004fce0007ffe0ff */
.L_x_1:
[----:B------:R-:W-:Y:S05]  /*0130*/  BSYNC.RECONVERGENT B0 ;  /* 0x0000000000007941 */ /* 0x000fea0003800200 */
.L_x_0:
[----:B------:R-:W-:Y:S01]  /*0140*/  STG.E desc[UR4][R6.64], R11 ;  /* 0x0000000b06007986 */ /* 0x000fe2000c101904 */
[----:B------:R-:W-:Y:S05]  /*0150*/  EXIT ;  /* 0x000000000000794d */ /* 0x000fea0003800000 */
.L_x_2:
[----:B------:R-:W-:-:S00]  /*0160*/  BRA `(.L_x_2) ;  /* 0xfffffffc00fc7947 */ /* 0x000fc0000383ffff */
[----:B------:R-:W-:-:S00]  /*0170*/  NOP ;  /* 0x0000000000007918 */ /* 0x000fc00000000000 */
        /* <DEDUP_REMOVED lines=8> */
.L_x_6:


//--------------------- .text._Z25vectorAddWithSharedMemoryPiS_S_ --------------------------
	.section	.text._Z25vectorAddWithSharedMemoryPiS_S_,"ax",@progbits
	.align	128
        .global         _Z25vectorAddWithSharedMemoryPiS_S_
        .type           _Z25vectorAddWithSharedMemoryPiS_S_,@function
        .size           _Z25vectorAddWithSharedMemoryPiS_S_,(.L_x_7 - _Z25vectorAddWithSharedMemoryPiS_S_)
        .other          _Z25vectorAddWithSharedMemoryPiS_S_,@"STO_CUDA_ENTRY STV_DEFAULT"
_Z25vectorAddWithSharedMemoryPiS_S_:
.text._Z25vectorAddWithSharedMemoryPiS_S_:
[----:B------:R-:W-:Y:S01]  /*0000*/  LDC R1, c[0x0][0x37c] ;  /* 0x0000df00ff017b82 */ /* 0x000fe20000000800 */
[----:B------:R-:W0:Y:S01]  /*0010*/  S2R R8, SR_TID.X ;  /* 0x0000000000087919 */ /* 0x000e220000002100 */
[----:B------:R-:W0:Y:S06]  /*0020*/  LDCU UR8, c[0x0][0x360] ;  /* 0x00006c00ff0877ac */ /* 0x000e2c0008000800 */
[----:B------:R-:W1:Y:S01]  /*0030*/  LDC.64 R2, c[0x0][0x380] ;  /* 0x0000e000ff027b82 */ /* 0x000e620000000a00 */
[----:B------:R-:W0:Y:S01]  /*0040*/  S2R R9, SR_CTAID.X ;  /* 0x0000000000097919 */ /* 0x000e220000002500 */
[----:B------:R-:W2:Y:S06]  /*0050*/  LDCU.64 UR6, c[0x0][0x358] ;  /* 0x00006b00ff0677ac */ /* 0x000eac0008000a00 */
[----:B------:R-:W3:Y:S01]  /*0060*/  LDC.64 R4, c[0x0][0x388] ;  /* 0x0000e200ff047b82 */ /* 0x000ee20000000a00 */
[----:B0-----:R-:W-:-:S05]  /*0070*/  IMAD R7, R9, UR8, R8 ;  /* 0x0000000809077c24 */ /* 0x001fca000f8e0208 */
[----:B------:R-:W-:-:S13]  /*0080*/  ISETP.GT.AND P0, PT, R7, 0x3ff, PT ;  /* 0x000003ff0700780c */ /* 0x000fda0003f04270 */
[----:B-1----:R-:W-:-:S04]  /*0090*/  @!P0 IMAD.WIDE R2, R7, 0x4, R2 ;  /* 0x0000000407028825 */ /* 0x002fc800078e0202 */
[----:B---3--:R-:W-:Y:S02]  /*00a0*/  @!P0 IMAD.WIDE R4, R7, 0x4, R4 ;  /* 0x0000000407048825 */ /* 0x008fe400078e0204 */
[----:B--2---:R-:W2:Y:S04]  /*00b0*/  @!P0 LDG.E R2, desc[UR6][R2.64] ;  /* 0x0000000602028981 */ /* 0x004ea8000c1e1900 */
[----:B------:R-:W2:Y:S01]  /*00c0*/  @!P0 LDG.E R5, desc[UR6][R4.64] ;  /* 0x0000000604058981 */ /* 0x000ea2000c1e1900 */
[----:B------:R-:W0:Y:S01]  /*00d0*/  S2UR UR5, SR_CgaCtaId ;  /* 0x00000000000579c3 */ /* 0x000e220000008800 */
[----:B------:R-:W-:Y:S01]  /*00e0*/  IMAD.U32 R0, RZ, RZ, UR8 ;  /* 0x00000008ff007e24 */ /* 0x000fe2000f8e00ff */
[----:B------:R-:W-:Y:S01]  /*00f0*/  UMOV UR4, 0x400 ;  /* 0x0000040000047882 */ /* 0x000fe20000000000 */
[----:B------:R-:W-:Y:S01]  /*0100*/  IMAD.MOV.U32 R6, RZ, RZ, RZ ;  /* 0x000000ffff067224 */ /* 0x000fe200078e00ff */
[----:B------:R-:W-:-:S02]  /*0110*/  LOP3.LUT P1, RZ, R8, R9, RZ, 0xfc, !PT ;  /* 0x0000000908ff7212 */ /* 0x000fc4000782fcff */
[----:B------:R-:W-:Y:S01]  /*0120*/  ISETP.GE.U32.AND P2, PT, R0, 0x2, PT ;  /* 0x000000020000780c */ /* 0x000fe20003f46070 */
[----:B0-----:R-:W-:-:S06]  /*0130*/  ULEA UR4, UR5, UR4, 0x18 ;  /* 0x0000000405047291 */ /* 0x001fcc000f8ec0ff */
[----:B------:R-:W-:Y:S01]  /*0140*/  LEA R7, R8, UR4, 0x2 ;  /* 0x0000000408077c11 */ /* 0x000fe2000f8e10ff */
[----:B--2---:R-:W-:-:S05]  /*0150*/  @!P0 IMAD.IADD R6, R2, 0x1, R5 ;  /* 0x0000000102068824 */ /* 0x004fca00078e0205 */
[----:B------:R0:W-:Y:S01]  /*0160*/  STS [R7], R6 ;  /* 0x0000000607007388 */ /* 0x0001e20000000800 */
[----:B------:R-:W-:Y:S06]  /*0170*/  BAR.SYNC.DEFER_BLOCKING 0x0 ;  /* 0x0000000000007b1d */ /* 0x000fec0000010000 */
[----:B------:R-:W-:Y:S05]  /*0180*/  @!P2 BRA `(.L_x_3) ;  /* 0x000000000034a947 */ /* 0x000fea0003800000 */
.L_x_4:
[----:B------:R-:W-:-:S04]  /*0190*/  SHF.R.U32.HI R5, RZ, 0x1, R0 ;  /* 0x00000001ff057819 */ /* 0x000fc80000011600 */
[----:B------:R-:W-:-:S04]  /*01a0*/  IADD3 R2, PT, PT, R5, R8, RZ ;  /* 0x0000000805027210 */ /* 0x000fc80007ffe0ff */
[----:B------:R-:W-:-:S04]  /*01b0*/  ISETP.GT.U32.AND P0, PT, R2, 0x3ff, PT ;  /* 0x000003ff0200780c */ /* 0x000fc80003f04070 */
[----:B------:R-:W-:-:S13]  /*01c0*/  ISETP.GE.U32.OR P0, PT, R8, R5, P0 ;  /* 0x000000050800720c */ /* 0x000fda0000706470 */
[----:B------:R-:W-:Y:S01]  /*01d0*/  @!P0 IMAD R2, R5, 0x4, R7 ;  /* 0x0000000405028824 */ /* 0x000fe200078e0207 */
[----:B------:R-:W-:Y:S05]  /*01e0*/  @!P0 LDS R3, [R7] ;  /* 0x0000000007038984 */ /* 0x000fea0000000800 */
[----:B------:R-:W1:Y:S02]  /*01f0*/  @!P0 LDS R2, [R2] ;  /* 0x0000000002028984 */ /* 0x000e640000000800 */
[----:B-1----:R-:W-:-:S05]  /*0200*/  @!P0 IMAD.IADD R4, R2, 0x1, R3 ;  /* 0x0000000102048824 */ /* 0x002fca00078e0203 */
[----:B------:R1:W-:Y:S01]  /*0210*/  @!P0 STS [R7], R4 ;  /* 0x0000000407008388 */ /* 0x0003e20000000800 */
[----:B------:R-:W-:Y:S01]  /*0220*/  BAR.SYNC.DEFER_BLOCKING 0x0 ;  /* 0x0000000000007b1d */ /* 0x000fe20000010000 */
[----:B------:R-:W-:Y:S02]  /*0230*/  ISETP.GT.U32.AND P0, PT, R0, 0x3, PT ;  /* 0x000000030000780c */ /* 0x000fe40003f04070 */
[----:B------:R-:W-:-:S11]  /*0240*/  MOV R0, R5 ;  /* 0x0000000500007202 */ /* 0x000fd60000000f00 */
[----:B-1----:R-:W-:Y:S05]  /*0250*/  @P0 BRA `(.L_x_4) ;  /* 0xfffffffc00cc0947 */ /* 0x002fea000383ffff */
.L_x_3:
[----:B------:R-:W-:Y:S05]  /*0260*/  @P1 EXIT ;  /* 0x000000000000194d */ /* 0x000fea0003800000 */
[----:B------:R-:W1:Y:S01]  /*0270*/  S2UR UR5, SR_CgaCtaId ;  /* 0x00000000000579c3 */ /* 0x000e620000008800 */
[----:B------:R-:W-:-:S07]  /*0280*/  UMOV UR4, 0x400 ;  /* 0x0000040000047882 */ /* 0x000fce0000000000 */
[----:B------:R-:W2:Y:S01]  /*0290*/  LDC.64 R2, c[0x0][0x390] ;  /* 0x0000e400ff027b82 */ /* 0x000ea20000000a00 */
[----:B-1----:R-:W-:-:S09]  /*02a0*/  ULEA UR4, UR5, UR4, 0x18 ;  /* 0x0000000405047291 */ /* 0x002fd2000f8ec0ff */
[----:B------:R-:W2:Y:S04]  /*02b0*/  LDS R5, [UR4] ;  /* 0x00000004ff057984 */ /* 0x000ea80008000800 */
[----:B--2---:R-:W-:Y:S01]  /*02c0*/  STG.E desc[UR6][R2.64], R5 ;  /* 0x0000000502007986 */ /* 0x004fe2000c101906 */
[----:B------:R-:W-:Y:S05]  /*02d0*/  EXIT ;  /* 0x000000000000794d */ /* 0x000fea0003800000 */
.L_x_5:
        /* <DEDUP_REMOVED lines=10> */
.L_x_7:


//--------------------- .nv.shared.reserved.0     --------------------------
	.section	.nv.shared.reserved.0,"aw",@nobits
	.weak		__nv_reservedSMEM_offset_0_alias
	.size		__nv_reservedSMEM_offset_0_alias, 0, 64
	.other		__nv_reservedSMEM_offset_0_alias,@"STO_CUDA_RESERVED_SHARED STV_DEFAULT"
__nv_reservedSMEM_offset_0_alias:
	.zero		0
	.zero		64


//--------------------- .nv.shared._Z25vectorAddWithSharedMemoryPiS_S_ --------------------------
	.section	.nv.shared._Z25vectorAddWithSharedMemoryPiS_S_,"aw",@nobits
	.sectionflags	@""
	.align	4
.nv.shared._Z25vectorAddWithSharedMemoryPiS_S_:
	.zero		5120


//--------------------- .nv.constant0._Z28vectorAddWithoutSharedMemoryPiS_S_ --------------------------
	.section	.nv.constant0._Z28vectorAddWithoutSharedMemoryPiS_S_,"a",@progbits
	.sectionflags	@""
	.align	4
.nv.constant0._Z28vectorAddWithoutSharedMemoryPiS_S_:
	.zero		920


//--------------------- .nv.constant0._Z25vectorAddWithSharedMemoryPiS_S_ --------------------------
	.section	.nv.constant0._Z25vectorAddWithSharedMemoryPiS_S_,"a",@progbits
	.sectionflags	@""
	.align	4
.nv.constant0._Z25vectorAddWithSharedMemoryPiS_S_:
	.zero		920


//--------------------- SYMBOLS --------------------------

	.type		.nv.reservedSmem.offset0,@object
	.size		.nv.reservedSmem.offset0,0x4
	.type		.nv.reservedSmem.cap,@object
	.size		.nv.reservedSmem.cap,0x4
